//
// Generated by NVIDIA NVVM Compiler
//
// Compiler Build ID: CL-36424714
// Cuda compilation tools, release 13.0, V13.0.88
// Based on NVVM 20.0.0
//

.version 9.0
.target sm_100
.address_size 64

	// .globl	_Z10naiveSgemmPfS_S_iii

.visible .entry _Z10naiveSgemmPfS_S_iii(
	.param .u64 .ptr .align 1 _Z10naiveSgemmPfS_S_iii_param_0,
	.param .u64 .ptr .align 1 _Z10naiveSgemmPfS_S_iii_param_1,
	.param .u64 .ptr .align 1 _Z10naiveSgemmPfS_S_iii_param_2,
	.param .u32 _Z10naiveSgemmPfS_S_iii_param_3,
	.param .u32 _Z10naiveSgemmPfS_S_iii_param_4,
	.param .u32 _Z10naiveSgemmPfS_S_iii_param_5
)
{
	.reg .pred 	%p<13>;
	.reg .b32 	%r<41>;
	.reg .b32 	%f<68>;
	.reg .b64 	%rd<53>;

	ld.param.u64 	%rd7, [_Z10naiveSgemmPfS_S_iii_param_0];
	ld.param.u64 	%rd8, [_Z10naiveSgemmPfS_S_iii_param_1];
	ld.param.u64 	%rd6, [_Z10naiveSgemmPfS_S_iii_param_2];
	ld.param.u32 	%r20, [_Z10naiveSgemmPfS_S_iii_param_3];
	ld.param.u32 	%r18, [_Z10naiveSgemmPfS_S_iii_param_4];
	ld.param.u32 	%r19, [_Z10naiveSgemmPfS_S_iii_param_5];
	cvta.to.global.u64 	%rd1, %rd8;
	cvta.to.global.u64 	%rd2, %rd7;
	mov.u32 	%r21, %ctaid.y;
	mov.u32 	%r22, %ntid.y;
	mov.u32 	%r23, %tid.y;
	mad.lo.s32 	%r1, %r21, %r22, %r23;
	mov.u32 	%r24, %ctaid.x;
	mov.u32 	%r25, %ntid.x;
	mov.u32 	%r26, %tid.x;
	mad.lo.s32 	%r2, %r24, %r25, %r26;
	setp.ge.s32 	%p1, %r1, %r20;
	setp.ge.s32 	%p2, %r2, %r18;
	or.pred  	%p3, %p1, %p2;
	@%p3 bra 	$L__BB0_14;
	setp.lt.s32 	%p4, %r19, 1;
	mov.f32 	%f67, 0f00000000;
	@%p4 bra 	$L__BB0_13;
	mul.lo.s32 	%r3, %r19, %r1;
	and.b32  	%r4, %r19, 7;
	setp.lt.u32 	%p5, %r19, 8;
	mov.f32 	%f67, 0f00000000;
	mov.b32 	%r39, 0;
	@%p5 bra 	$L__BB0_5;
	and.b32  	%r39, %r19, 2147483640;
	neg.s32 	%r37, %r39;
	shl.b32 	%r7, %r18, 3;
	mul.wide.u32 	%rd9, %r3, 4;
	add.s64 	%rd10, %rd9, %rd2;
	add.s64 	%rd52, %rd10, 16;
	mov.f32 	%f67, 0f00000000;
	mul.wide.s32 	%rd13, %r18, 4;
	mov.u32 	%r36, %r2;
$L__BB0_4:
	.pragma "nounroll";
	ld.global.nc.f32 	%f17, [%rd52+-16];
	mul.wide.s32 	%rd11, %r36, 4;
	add.s64 	%rd12, %rd1, %rd11;
	ld.global.nc.f32 	%f18, [%rd12];
	fma.rn.f32 	%f19, %f17, %f18, %f67;
	ld.global.nc.f32 	%f20, [%rd52+-12];
	add.s64 	%rd14, %rd12, %rd13;
	ld.global.nc.f32 	%f21, [%rd14];
	fma.rn.f32 	%f22, %f20, %f21, %f19;
	ld.global.nc.f32 	%f23, [%rd52+-8];
	add.s64 	%rd15, %rd14, %rd13;
	ld.global.nc.f32 	%f24, [%rd15];
	fma.rn.f32 	%f25, %f23, %f24, %f22;
	ld.global.nc.f32 	%f26, [%rd52+-4];
	add.s64 	%rd16, %rd15, %rd13;
	ld.global.nc.f32 	%f27, [%rd16];
	fma.rn.f32 	%f28, %f26, %f27, %f25;
	ld.global.nc.f32 	%f29, [%rd52];
	add.s64 	%rd17, %rd16, %rd13;
	ld.global.nc.f32 	%f30, [%rd17];
	fma.rn.f32 	%f31, %f29, %f30, %f28;
	ld.global.nc.f32 	%f32, [%rd52+4];
	add.s64 	%rd18, %rd17, %rd13;
	ld.global.nc.f32 	%f33, [%rd18];
	fma.rn.f32 	%f34, %f32, %f33, %f31;
	ld.global.nc.f32 	%f35, [%rd52+8];
	add.s64 	%rd19, %rd18, %rd13;
	ld.global.nc.f32 	%f36, [%rd19];
	fma.rn.f32 	%f37, %f35, %f36, %f34;
	ld.global.nc.f32 	%f38, [%rd52+12];
	add.s64 	%rd20, %rd19, %rd13;
	ld.global.nc.f32 	%f39, [%rd20];
	fma.rn.f32 	%f67, %f38, %f39, %f37;
	add.s32 	%r37, %r37, 8;
	add.s32 	%r36, %r36, %r7;
	add.s64 	%rd52, %rd52, 32;
	setp.ne.s32 	%p6, %r37, 0;
	@%p6 bra 	$L__BB0_4;
$L__BB0_5:
	setp.eq.s32 	%p7, %r4, 0;
	@%p7 bra 	$L__BB0_13;
	and.b32  	%r13, %r19, 3;
	setp.lt.u32 	%p8, %r4, 4;
	@%p8 bra 	$L__BB0_8;
	add.s32 	%r28, %r39, %r3;
	mul.wide.u32 	%rd21, %r28, 4;
	add.s64 	%rd22, %rd2, %rd21;
	ld.global.nc.f32 	%f41, [%rd22];
	mad.lo.s32 	%r29, %r39, %r18, %r2;
	mul.wide.s32 	%rd23, %r29, 4;
	add.s64 	%rd24, %rd1, %rd23;
	ld.global.nc.f32 	%f42, [%rd24];
	fma.rn.f32 	%f43, %f41, %f42, %f67;
	cvt.u64.u32 	%rd25, %r3;
	cvt.u64.u32 	%rd26, %r39;
	add.s64 	%rd27, %rd26, %rd25;
	shl.b64 	%rd28, %rd27, 2;
	add.s64 	%rd29, %rd2, %rd28;
	ld.global.nc.f32 	%f44, [%rd29+4];
	mul.wide.s32 	%rd30, %r18, 4;
	add.s64 	%rd31, %rd24, %rd30;
	ld.global.nc.f32 	%f45, [%rd31];
	fma.rn.f32 	%f46, %f44, %f45, %f43;
	ld.global.nc.f32 	%f47, [%rd29+8];
	add.s64 	%rd32, %rd31, %rd30;
	ld.global.nc.f32 	%f48, [%rd32];
	fma.rn.f32 	%f49, %f47, %f48, %f46;
	ld.global.nc.f32 	%f50, [%rd29+12];
	add.s64 	%rd33, %rd32, %rd30;
	ld.global.nc.f32 	%f51, [%rd33];
	fma.rn.f32 	%f67, %f50, %f51, %f49;
	add.s32 	%r39, %r39, 4;
$L__BB0_8:
	setp.eq.s32 	%p9, %r13, 0;
	@%p9 bra 	$L__BB0_13;
	setp.eq.s32 	%p10, %r13, 1;
	@%p10 bra 	$L__BB0_11;
	add.s32 	%r30, %r39, %r3;
	mul.wide.u32 	%rd34, %r30, 4;
	add.s64 	%rd35, %rd2, %rd34;
	ld.global.nc.f32 	%f53, [%rd35];
	mad.lo.s32 	%r31, %r39, %r18, %r2;
	mul.wide.s32 	%rd36, %r31, 4;
	add.s64 	%rd37, %rd1, %rd36;
	ld.global.nc.f32 	%f54, [%rd37];
	fma.rn.f32 	%f55, %f53, %f54, %f67;
	cvt.u64.u32 	%rd38, %r3;
	cvt.u64.u32 	%rd39, %r39;
	add.s64 	%rd40, %rd39, %rd38;
	shl.b64 	%rd41, %rd40, 2;
	add.s64 	%rd42, %rd2, %rd41;
	ld.global.nc.f32 	%f56, [%rd42+4];
	mul.wide.s32 	%rd43, %r18, 4;
	add.s64 	%rd44, %rd37, %rd43;
	ld.global.nc.f32 	%f57, [%rd44];
	fma.rn.f32 	%f67, %f56, %f57, %f55;
	add.s32 	%r39, %r39, 2;
$L__BB0_11:
	and.b32  	%r32, %r19, 1;
	setp.eq.b32 	%p11, %r32, 1;
	not.pred 	%p12, %p11;
	@%p12 bra 	$L__BB0_13;
	add.s32 	%r33, %r39, %r3;
	mul.wide.u32 	%rd45, %r33, 4;
	add.s64 	%rd46, %rd2, %rd45;
	ld.global.nc.f32 	%f58, [%rd46];
	mad.lo.s32 	%r34, %r39, %r18, %r2;
	mul.wide.s32 	%rd47, %r34, 4;
	add.s64 	%rd48, %rd1, %rd47;
	ld.global.nc.f32 	%f59, [%rd48];
	fma.rn.f32 	%f67, %f58, %f59, %f67;
$L__BB0_13:
	mad.lo.s32 	%r35, %r18, %r1, %r2;
	cvta.to.global.u64 	%rd49, %rd6;
	mul.wide.s32 	%rd50, %r35, 4;
	add.s64 	%rd51, %rd49, %rd50;
	st.global.f32 	[%rd51], %f67;
$L__BB0_14:
	ret;

}


// ===== COMPILED SASS (sm_100) =====

	.target	sm_100

	.elftype	@"ET_EXEC"


//--------------------- .note.nv.tkinfo           --------------------------
	.section	.note.nv.tkinfo,"",@"SHT_NOTE"
	.sectionflags	@"SHF_NOTE_NV_TKINFO"
	.tkinfo
        /*0018*/ 	.word	0x00000002
        /*0030*/ 	.string	""
        /*0030*/ 	.string	"ptxas"
        /*0030*/ 	.string	"Cuda compilation tools, release 13.0, V13.0.88"
        /*0030*/ 	.string	"Build cuda_13.0.r13.0/compiler.36424714_0"
        /*0030*/ 	.string	"-arch sm_100 -m 64 "



//--------------------- .note.nv.cuinfo           --------------------------
	.section	.note.nv.cuinfo,"",@"SHT_NOTE"
	.sectionflags	@"SHF_NOTE_NV_CUINFO"
        /*0018*/ 	.short	0x0002
        /*001a*/ 	.short	0x0064
        /*001c*/ 	.short	0x0082
	.zero		2


//--------------------- .nv.info                  --------------------------
	.section	.nv.info,"",@"SHT_CUDA_INFO"
	.align	4


	//----- nvinfo : EIATTR_REGCOUNT
	.align		4
        /*0000*/ 	.byte	0x04, 0x2f
        /*0002*/ 	.short	(.L_1 - .L_0)
	.align		4
.L_0:
        /*0004*/ 	.word	index@(_Z10naiveSgemmPfS_S_iii)
        /*0008*/ 	.word	0x00000020


	//----- nvinfo : EIATTR_FRAME_SIZE
	.align		4
.L_1:
        /*000c*/ 	.byte	0x04, 0x11
        /*000e*/ 	.short	(.L_3 - .L_2)
	.align		4
.L_2:
        /*0010*/ 	.word	index@(_Z10naiveSgemmPfS_S_iii)
        /*0014*/ 	.word	0x00000000


	//----- nvinfo : EIATTR_MIN_STACK_SIZE
	.align		4
.L_3:
        /*0018*/ 	.byte	0x04, 0x12
        /*001a*/ 	.short	(.L_5 - .L_4)
	.align		4
.L_4:
        /*001c*/ 	.word	index@(_Z10naiveSgemmPfS_S_iii)
        /*0020*/ 	.word	0x00000000
.L_5:


//--------------------- .nv.compat                --------------------------
	.section	.nv.compat,"",@"SHT_CUDA_COMPAT_INFO"
	.align	4
        /*0000*/ 	.byte	0x02, 0x09, 0x00, 0x00, 0x02, 0x02, 0x01, 0x00, 0x02, 0x05, 0x05, 0x00, 0x03, 0x07, 0x01, 0x01
        /*0010*/ 	.byte	0x02, 0x03, 0x00, 0x00, 0x02, 0x06, 0x01, 0x00, 0x04, 0x0b, 0x08, 0x00, 0x09, 0x00, 0x00, 0x00
        /*0020*/ 	.byte	0x00, 0x00, 0x00, 0x00


//--------------------- .nv.info._Z10naiveSgemmPfS_S_iii --------------------------
	.section	.nv.info._Z10naiveSgemmPfS_S_iii,"",@"SHT_CUDA_INFO"
	.sectionflags	@""
	.align	4


	//----- nvinfo : EIATTR_CUDA_API_VERSION
	.align		4
        /*0000*/ 	.byte	0x04, 0x37
        /*0002*/ 	.short	(.L_7 - .L_6)
.L_6:
        /*0004*/ 	.word	0x00000082


	//----- nvinfo : EIATTR_KPARAM_INFO
	.align		4
.L_7:
        /*0008*/ 	.byte	0x04, 0x17
        /*000a*/ 	.short	(.L_9 - .L_8)
.L_8:
        /*000c*/ 	.word	0x00000000
        /*0010*/ 	.short	0x0005
        /*0012*/ 	.short	0x0020
        /*0014*/ 	.byte	0x00, 0xf0, 0x11, 0x00


	//----- nvinfo : EIATTR_KPARAM_INFO
	.align		4
.L_9:
        /*0018*/ 	.byte	0x04, 0x17
        /*001a*/ 	.short	(.L_11 - .L_10)
.L_10:
        /*001c*/ 	.word	0x00000000
        /*0020*/ 	.short	0x0004
        /*0022*/ 	.short	0x001c
        /*0024*/ 	.byte	0x00, 0xf0, 0x11, 0x00


	//----- nvinfo : EIATTR_KPARAM_INFO
	.align		4
.L_11:
        /*0028*/ 	.byte	0x04, 0x17
        /*002a*/ 	.short	(.L_13 - .L_12)
.L_12:
        /*002c*/ 	.word	0x00000000
        /*0030*/ 	.short	0x0003
        /*0032*/ 	.short	0x0018
        /*0034*/ 	.byte	0x00, 0xf0, 0x11, 0x00


	//----- nvinfo : EIATTR_KPARAM_INFO
	.align		4
.L_13:
        /*0038*/ 	.byte	0x04, 0x17
        /*003a*/ 	.short	(.L_15 - .L_14)
.L_14:
        /*003c*/ 	.word	0x00000000
        /*0040*/ 	.short	0x0002
        /*0042*/ 	.short	0x0010
        /*0044*/ 	.byte	0x00, 0xf5, 0x21, 0x00


	//----- nvinfo : EIATTR_KPARAM_INFO
	.align		4
.L_15:
        /*0048*/ 	.byte	0x04, 0x17
        /*004a*/ 	.short	(.L_17 - .L_16)
.L_16:
        /*004c*/ 	.word	0x00000000
        /*0050*/ 	.short	0x0001
        /*0052*/ 	.short	0x0008
        /*0054*/ 	.byte	0x00, 0xf5, 0x21, 0x00


	//----- nvinfo : EIATTR_KPARAM_INFO
	.align		4
.L_17:
        /*0058*/ 	.byte	0x04, 0x17
        /*005a*/ 	.short	(.L_19 - .L_18)
.L_18:
        /*005c*/ 	.word	0x00000000
        /*0060*/ 	.short	0x0000
        /*0062*/ 	.short	0x0000
        /*0064*/ 	.byte	0x00, 0xf5, 0x21, 0x00


	//----- nvinfo : EIATTR_SPARSE_MMA_MASK
	.align		4
.L_19:
        /*0068*/ 	.byte	0x03, 0x50
        /*006a*/ 	.short	0x0000


	//----- nvinfo : EIATTR_MAXREG_COUNT
	.align		4
        /*006c*/ 	.byte	0x03, 0x1b
        /*006e*/ 	.short	0x00ff


	//----- nvinfo : EIATTR_MERCURY_ISA_VERSION
	.align		4
        /*0070*/ 	.byte	0x03, 0x5f
        /*0072*/ 	.short	0x0101


	//----- nvinfo : EIATTR_VRC_CTA_INIT_COUNT
	.align		4
        /*0074*/ 	.byte	0x02, 0x4a
	.zero		1
	.zero		1


	//----- nvinfo : EIATTR_EXIT_INSTR_OFFSETS
	.align		4
        /*0078*/ 	.byte	0x04, 0x1c
        /*007a*/ 	.short	(.L_21 - .L_20)


	//   ....[0]....
.L_20:
        /*007c*/ 	.word	0x000000c0


	//   ....[1]....
        /*0080*/ 	.word	0x000008e0


	//----- nvinfo : EIATTR_CBANK_PARAM_SIZE
	.align		4
.L_21:
        /*0084*/ 	.byte	0x03, 0x19
        /*0086*/ 	.short	0x0024


	//----- nvinfo : EIATTR_PARAM_CBANK
	.align		4
        /*0088*/ 	.byte	0x04, 0x0a
        /*008a*/ 	.short	(.L_23 - .L_22)
	.align		4
.L_22:
        /*008c*/ 	.word	index@(.nv.constant0._Z10naiveSgemmPfS_S_iii)
        /*0090*/ 	.short	0x0380
        /*0092*/ 	.short	0x0024


	//----- nvinfo : EIATTR_SW_WAR
	.align		4
.L_23:
        /*0094*/ 	.byte	0x04, 0x36
        /*0096*/ 	.short	(.L_25 - .L_24)
.L_24:
        /*0098*/ 	.word	0x00000008
.L_25:


//--------------------- .nv.callgraph             --------------------------
	.section	.nv.callgraph,"",@"SHT_CUDA_CALLGRAPH"
	.align	4
	.sectionentsize	8
	.align		4
        /*0000*/ 	.word	0x00000000
	.align		4
        /*0004*/ 	.word	0xffffffff
	.align		4
        /*0008*/ 	.word	0x00000000
	.align		4
        /*000c*/ 	.word	0xfffffffe
	.align		4
        /*0010*/ 	.word	0x00000000
	.align		4
        /*0014*/ 	.word	0xfffffffd
	.align		4
        /*0018*/ 	.word	0x00000000
	.align		4
        /*001c*/ 	.word	0xfffffffc


//--------------------- .text._Z10naiveSgemmPfS_S_iii --------------------------
	.section	.text._Z10naiveSgemmPfS_S_iii,"ax",@progbits
	.align	128
        .global         _Z10naiveSgemmPfS_S_iii
        .type           _Z10naiveSgemmPfS_S_iii,@function
        .size           _Z10naiveSgemmPfS_S_iii,(.L_x_5 - _Z10naiveSgemmPfS_S_iii)
        .other          _Z10naiveSgemmPfS_S_iii,@"STO_CUDA_ENTRY STV_DEFAULT"
_Z10naiveSgemmPfS_S_iii:
.text._Z10naiveSgemmPfS_S_iii:
[----:B------:R-:W-:Y:S01]  /*0000*/  LDC R1, c[0x0][0x37c] ;  /* 0x0000df00ff017b82 */ /* 0x000fe20000000800 */
[----:B------:R-:W0:Y:S07]  /*0010*/  S2R R5, SR_TID.X ;  /* 0x0000000000057919 */ /* 0x000e2e0000002100 */
[----:B------:R-:W1:Y:S01]  /*0020*/  LDC R19, c[0x0][0x364] ;  /* 0x0000d900ff137b82 */ /* 0x000e620000000800 */
[----:B------:R-:W1:Y:S07]  /*0030*/  S2R R4, SR_TID.Y ;  /* 0x0000000000047919 */ /* 0x000e6e0000002200 */
[----:B------:R-:W0:Y:S08]  /*0040*/  S2UR UR5, SR_CTAID.X ;  /* 0x00000000000579c3 */ /* 0x000e300000002500 */
[----:B------:R-:W0:Y:S08]  /*0050*/  LDC R0, c[0x0][0x360] ;  /* 0x0000d800ff007b82 */ /* 0x000e300000000800 */
[----:B------:R-:W1:Y:S08]  /*0060*/  S2UR UR4, SR_CTAID.Y ;  /* 0x00000000000479c3 */ /* 0x000e700000002600 */
[----:B------:R-:W2:Y:S01]  /*0070*/  LDC.64 R2, c[0x0][0x398] ;  /* 0x0000e600ff027b82 */ /* 0x000ea20000000a00 */
[----:B0-----:R-:W-:-:S02]  /*0080*/  IMAD R0, R0, UR5, R5 ;  /* 0x0000000500007c24 */ /* 0x001fc4000f8e0205 */
[----:B-1----:R-:W-:-:S03]  /*0090*/  IMAD R19, R19, UR4, R4 ;  /* 0x0000000413137c24 */ /* 0x002fc6000f8e0204 */
[----:B--2---:R-:W-:-:S04]  /*00a0*/  ISETP.GE.AND P0, PT, R0, R3, PT ;  /* 0x000000030000720c */ /* 0x004fc80003f06270 */
[----:B------:R-:W-:-:S13]  /*00b0*/  ISETP.GE.OR P0, PT, R19, R2, P0 ;  /* 0x000000021300720c */ /* 0x000fda0000706670 */
[----:B------:R-:W-:Y:S05]  /*00c0*/  @P0 EXIT ;  /* 0x000000000000094d */ /* 0x000fea0003800000 */
[----:B------:R-:W0:Y:S01]  /*00d0*/  LDC R2, c[0x0][0x3a0] ;  /* 0x0000e800ff027b82 */ /* 0x000e220000000800 */
[----:B------:R-:W1:Y:S01]  /*00e0*/  LDCU.64 UR4, c[0x0][0x358] ;  /* 0x00006b00ff0477ac */ /* 0x000e620008000a00 */
[----:B------:R-:W-:Y:S01]  /*00f0*/  HFMA2 R24, -RZ, RZ, 0, 0 ;  /* 0x00000000ff187431 */ /* 0x000fe200000001ff */
[----:B0-----:R-:W-:-:S13]  /*0100*/  ISETP.GE.AND P0, PT, R2, 0x1, PT ;  /* 0x000000010200780c */ /* 0x001fda0003f06270 */
[----:B-1----:R-:W-:Y:S05]  /*0110*/  @!P0 BRA `(.L_x_0) ;  /* 0x0000000400e08947 */ /* 0x002fea0003800000 */
[C---:B------:R-:W-:Y:S01]  /*0120*/  ISETP.GE.U32.AND P1, PT, R2.reuse, 0x8, PT ;  /* 0x000000080200780c */ /* 0x040fe20003f26070 */
[----:B------:R-:W-:Y:S01]  /*0130*/  IMAD R20, R19, R2, RZ ;  /* 0x0000000213147224 */ /* 0x000fe200078e02ff */
[----:B------:R-:W-:Y:S02]  /*0140*/  LOP3.LUT R27, R2, 0x7, RZ, 0xc0, !PT ;  /* 0x00000007021b7812 */ /* 0x000fe400078ec0ff */
[----:B------:R-:W-:Y:S02]  /*0150*/  MOV R24, RZ ;  /* 0x000000ff00187202 */ /* 0x000fe40000000f00 */
[----:B------:R-:W-:Y:S02]  /*0160*/  ISETP.NE.AND P0, PT, R27, RZ, PT ;  /* 0x000000ff1b00720c */ /* 0x000fe40003f05270 */
[----:B------:R-:W-:-:S05]  /*0170*/  MOV R21, RZ ;  /* 0x000000ff00157202 */ /* 0x000fca0000000f00 */
[----:B------:R-:W-:Y:S06]  /*0180*/  @!P1 BRA `(.L_x_1) ;  /* 0x0000000000c49947 */ /* 0x000fec0003800000 */
[----:B------:R-:W0:Y:S01]  /*0190*/  LDC.64 R4, c[0x0][0x380] ;  /* 0x0000e000ff047b82 */ /* 0x000e220000000a00 */
[----:B------:R-:W-:Y:S02]  /*01a0*/  LOP3.LUT R21, R2, 0x7ffffff8, RZ, 0xc0, !PT ;  /* 0x7ffffff802157812 */ /* 0x000fe400078ec0ff */
[----:B------:R-:W-:Y:S02]  /*01b0*/  MOV R24, RZ ;  /* 0x000000ff00187202 */ /* 0x000fe40000000f00 */
[----:B------:R-:W-:Y:S02]  /*01c0*/  MOV R18, R0 ;  /* 0x0000000000127202 */ /* 0x000fe40000000f00 */
[----:B------:R-:W-:Y:S01]  /*01d0*/  IADD3 R22, PT, PT, -R21, RZ, RZ ;  /* 0x000000ff15167210 */ /* 0x000fe20007ffe1ff */
[----:B0-----:R-:W-:-:S03]  /*01e0*/  IMAD.WIDE.U32 R4, R20, 0x4, R4 ;  /* 0x0000000414047825 */ /* 0x001fc600078e0004 */
[----:B------:R-:W-:-:S04]  /*01f0*/  IADD3 R6, P1, PT, R4, 0x10, RZ ;  /* 0x0000001004067810 */ /* 0x000fc80007f3e0ff */
[----:B------:R-:W-:-:S09]  /*0200*/  IADD3.X R7, PT, PT, RZ, R5, RZ, P1, !PT ;  /* 0x00000005ff077210 */ /* 0x000fd20000ffe4ff */
.L_x_2:
[----:B------:R-:W0:Y:S01]  /*0210*/  LDC.64 R16, c[0x0][0x388] ;  /* 0x0000e200ff107b82 */ /* 0x000e220000000a00 */
[----:B------:R-:W-:Y:S02]  /*0220*/  MOV R4, R6 ;  /* 0x0000000600047202 */ /* 0x000fe40000000f00 */
[----:B------:R-:W-:-:S05]  /*0230*/  MOV R5, R7 ;  /* 0x0000000700057202 */ /* 0x000fca0000000f00 */
[----:B------:R-:W2:Y:S04]  /*0240*/  LDG.E.CONSTANT R25, desc[UR4][R4.64+-0x10] ;  /* 0xfffff00404197981 */ /* 0x000ea8000c1e9900 */
[----:B------:R-:W3:Y:S04]  /*0250*/  LDG.E.CONSTANT R23, desc[UR4][R4.64+-0xc] ;  /* 0xfffff40404177981 */ /* 0x000ee8000c1e9900 */
[----:B------:R-:W4:Y:S04]  /*0260*/  LDG.E.CONSTANT R29, desc[UR4][R4.64+-0x8] ;  /* 0xfffff804041d7981 */ /* 0x000f28000c1e9900 */
[----:B------:R-:W5:Y:S01]  /*0270*/  LDG.E.CONSTANT R28, desc[UR4][R4.64+-0x4] ;  /* 0xfffffc04041c7981 */ /* 0x000f62000c1e9900 */
[----:B0-----:R-:W-:-:S05]  /*0280*/  IMAD.WIDE R16, R18, 0x4, R16 ;  /* 0x0000000412107825 */ /* 0x001fca00078e0210 */
[----:B------:R0:W2:Y:S01]  /*0290*/  LDG.E.CONSTANT R26, desc[UR4][R16.64] ;  /* 0x00000004101a7981 */ /* 0x0000a2000c1e9900 */
[----:B------:R-:W-:-:S04]  /*02a0*/  IMAD.WIDE R14, R3, 0x4, R16 ;  /* 0x00000004030e7825 */ /* 0x000fc800078e0210 */
[C---:B------:R-:W-:Y:S02]  /*02b0*/  IMAD.WIDE R6, R3.reuse, 0x4, R14 ;  /* 0x0000000403067825 */ /* 0x040fe400078e020e */
[----:B------:R-:W3:Y:S02]  /*02c0*/  LDG.E.CONSTANT R14, desc[UR4][R14.64] ;  /* 0x000000040e0e7981 */ /* 0x000ee4000c1e9900 */
[C---:B------:R-:W-:Y:S02]  /*02d0*/  IMAD.WIDE R10, R3.reuse, 0x4, R6 ;  /* 0x00000004030a7825 */ /* 0x040fe400078e0206 */
[----:B------:R-:W4:Y:S02]  /*02e0*/  LDG.E.CONSTANT R6, desc[UR4][R6.64] ;  /* 0x0000000406067981 */ /* 0x000f24000c1e9900 */
[C---:B------:R-:W-:Y:S02]  /*02f0*/  IMAD.WIDE R8, R3.reuse, 0x4, R10 ;  /* 0x0000000403087825 */ /* 0x040fe400078e020a */
[----:B------:R-:W5:Y:S02]  /*0300*/  LDG.E.CONSTANT R10, desc[UR4][R10.64] ;  /* 0x000000040a0a7981 */ /* 0x000f64000c1e9900 */
[----:B------:R-:W-:-:S02]  /*0310*/  IMAD.WIDE R12, R3, 0x4, R8 ;  /* 0x00000004030c7825 */ /* 0x000fc400078e0208 */
[----:B------:R-:W5:Y:S04]  /*0320*/  LDG.E.CONSTANT R7, desc[UR4][R4.64] ;  /* 0x0000000404077981 */ /* 0x000f68000c1e9900 */
[----:B------:R-:W5:Y:S01]  /*0330*/  LDG.E.CONSTANT R8, desc[UR4][R8.64] ;  /* 0x0000000408087981 */ /* 0x000f62000c1e9900 */
[----:B0-----:R-:W-:-:S03]  /*0340*/  IMAD.WIDE R16, R3, 0x4, R12 ;  /* 0x0000000403107825 */ /* 0x001fc600078e020c */
[----:B------:R-:W5:Y:S04]  /*0350*/  LDG.E.CONSTANT R12, desc[UR4][R12.64] ;  /* 0x000000040c0c7981 */ /* 0x000f68000c1e9900 */
[----:B------:R-:W5:Y:S04]  /*0360*/  LDG.E.CONSTANT R15, desc[UR4][R16.64] ;  /* 0x00000004100f7981 */ /* 0x000f68000c1e9900 */
[----:B------:R-:W5:Y:S04]  /*0370*/  LDG.E.CONSTANT R9, desc[UR4][R4.64+0x4] ;  /* 0x0000040404097981 */ /* 0x000f68000c1e9900 */
[----:B------:R-:W5:Y:S01]  /*0380*/  LDG.E.CONSTANT R11, desc[UR4][R4.64+0xc] ;  /* 0x00000c04040b7981 */ /* 0x000f62000c1e9900 */
[----:B--2---:R-:W-:Y:S01]  /*0390*/  FFMA R26, R25, R26, R24 ;  /* 0x0000001a191a7223 */ /* 0x004fe20000000018 */
[----:B------:R-:W-:-:S02]  /*03a0*/  IMAD.WIDE R24, R3, 0x4, R16 ;  /* 0x0000000403187825 */ /* 0x000fc400078e0210 */
[----:B------:R-:W2:Y:S04]  /*03b0*/  LDG.E.CONSTANT R16, desc[UR4][R4.64+0x8] ;  /* 0x0000080404107981 */ /* 0x000ea8000c1e9900 */
[----:B------:R-:W2:Y:S01]  /*03c0*/  LDG.E.CONSTANT R24, desc[UR4][R24.64] ;  /* 0x0000000418187981 */ /* 0x000ea2000c1e9900 */
[----:B---3--:R-:W-:Y:S01]  /*03d0*/  FFMA R14, R23, R14, R26 ;  /* 0x0000000e170e7223 */ /* 0x008fe2000000001a */
[----:B------:R-:W-:-:S03]  /*03e0*/  IADD3 R22, PT, PT, R22, 0x8, RZ ;  /* 0x0000000816167810 */ /* 0x000fc60007ffe0ff */
[----:B----4-:R-:W-:Y:S01]  /*03f0*/  FFMA R29, R29, R6, R14 ;  /* 0x000000061d1d7223 */ /* 0x010fe2000000000e */
[----:B------:R-:W-:-:S03]  /*0400*/  ISETP.NE.AND P1, PT, R22, RZ, PT ;  /* 0x000000ff1600720c */ /* 0x000fc60003f25270 */
[----:B-----5:R-:W-:Y:S01]  /*0410*/  FFMA R10, R28, R10, R29 ;  /* 0x0000000a1c0a7223 */ /* 0x020fe2000000001d */
[----:B------:R-:W-:-:S03]  /*0420*/  IADD3 R6, P2, PT, R4, 0x20, RZ ;  /* 0x0000002004067810 */ /* 0x000fc60007f5e0ff */
[----:B------:R-:W-:Y:S01]  /*0430*/  FFMA R8, R7, R8, R10 ;  /* 0x0000000807087223 */ /* 0x000fe2000000000a */
[----:B------:R-:W-:Y:S02]  /*0440*/  IADD3.X R7, PT, PT, RZ, R5, RZ, P2, !PT ;  /* 0x00000005ff077210 */ /* 0x000fe400017fe4ff */
[----:B------:R-:W-:Y:S01]  /*0450*/  LEA R18, R3, R18, 0x3 ;  /* 0x0000001203127211 */ /* 0x000fe200078e18ff */
[----:B------:R-:W-:-:S04]  /*0460*/  FFMA R9, R9, R12, R8 ;  /* 0x0000000c09097223 */ /* 0x000fc80000000008 */
[----:B--2---:R-:W-:-:S04]  /*0470*/  FFMA R16, R16, R15, R9 ;  /* 0x0000000f10107223 */ /* 0x004fc80000000009 */
[----:B------:R-:W-:Y:S01]  /*0480*/  FFMA R24, R11, R24, R16 ;  /* 0x000000180b187223 */ /* 0x000fe20000000010 */
[----:B------:R-:W-:Y:S06]  /*0490*/  @P1 BRA `(.L_x_2) ;  /* 0xfffffffc005c1947 */ /* 0x000fec000383ffff */
.L_x_1:
[----:B------:R-:W-:Y:S05]  /*04a0*/  @!P0 BRA `(.L_x_0) ;  /* 0x0000000000fc8947 */ /* 0x000fea0003800000 */
[----:B------:R-:W-:Y:S02]  /*04b0*/  ISETP.GE.U32.AND P1, PT, R27, 0x4, PT ;  /* 0x000000041b00780c */ /* 0x000fe40003f26070 */
[----:B------:R-:W-:-:S04]  /*04c0*/  LOP3.LUT R16, R2, 0x3, RZ, 0xc0, !PT ;  /* 0x0000000302107812 */ /* 0x000fc800078ec0ff */
[----:B------:R-:W-:-:S07]  /*04d0*/  ISETP.NE.AND P0, PT, R16, RZ, PT ;  /* 0x000000ff1000720c */ /* 0x000fce0003f05270 */
[----:B------:R-:W-:Y:S06]  /*04e0*/  @!P1 BRA `(.L_x_3) ;  /* 0x00000000006c9947 */ /* 0x000fec0003800000 */
[----:B------:R-:W0:Y:S01]  /*04f0*/  LDC.64 R6, c[0x0][0x388] ;  /* 0x0000e200ff067b82 */ /* 0x000e220000000a00 */
[----:B------:R-:W1:Y:S01]  /*0500*/  LDCU.64 UR6, c[0x0][0x380] ;  /* 0x00007000ff0677ac */ /* 0x000e620008000a00 */
[----:B------:R-:W-:Y:S01]  /*0510*/  IMAD R9, R21, R3, R0 ;  /* 0x0000000315097224 */ /* 0x000fe200078e0200 */
[CC--:B------:R-:W-:Y:S02]  /*0520*/  IADD3 R5, PT, PT, R20.reuse, R21.reuse, RZ ;  /* 0x0000001514057210 */ /* 0x0c0fe40007ffe0ff */
[----:B------:R-:W-:-:S03]  /*0530*/  IADD3 R10, P1, PT, R20, R21, RZ ;  /* 0x00000015140a7210 */ /* 0x000fc60007f3e0ff */
[----:B------:R-:W2:Y:S01]  /*0540*/  LDC.64 R14, c[0x0][0x380] ;  /* 0x0000e000ff0e7b82 */ /* 0x000ea20000000a00 */
[----:B0-----:R-:W-:-:S04]  /*0550*/  IMAD.WIDE R6, R9, 0x4, R6 ;  /* 0x0000000409067825 */ /* 0x001fc800078e0206 */
[----:B------:R-:W-:Y:S02]  /*0560*/  IMAD.WIDE R8, R3, 0x4, R6 ;  /* 0x0000000403087825 */ /* 0x000fe400078e0206 */
[----:B------:R-:W3:Y:S02]  /*0570*/  LDG.E.CONSTANT R6, desc[UR4][R6.64] ;  /* 0x0000000406067981 */ /* 0x000ee4000c1e9900 */
[----:B--2---:R-:W-:Y:S01]  /*0580*/  IMAD.WIDE.U32 R14, R5, 0x4, R14 ;  /* 0x00000004050e7825 */ /* 0x004fe200078e000e */
[----:B------:R-:W-:Y:S02]  /*0590*/  IADD3.X R5, PT, PT, RZ, RZ, RZ, P1, !PT ;  /* 0x000000ffff057210 */ /* 0x000fe40000ffe4ff */
[----:B-1----:R-:W-:-:S03]  /*05a0*/  LEA R4, P1, R10, UR6, 0x2 ;  /* 0x000000060a047c11 */ /* 0x002fc6000f8210ff */
[----:B------:R-:W3:Y:S01]  /*05b0*/  LDG.E.CONSTANT R15, desc[UR4][R14.64] ;  /* 0x000000040e0f7981 */ /* 0x000ee2000c1e9900 */
[----:B------:R-:W-:Y:S01]  /*05c0*/  LEA.HI.X R5, R10, UR7, R5, 0x2, P1 ;  /* 0x000000070a057c11 */ /* 0x000fe200088f1405 */
[C---:B------:R-:W-:Y:S02]  /*05d0*/  IMAD.WIDE R10, R3.reuse, 0x4, R8 ;  /* 0x00000004030a7825 */ /* 0x040fe400078e0208 */
[----:B------:R-:W2:Y:S04]  /*05e0*/  LDG.E.CONSTANT R8, desc[UR4][R8.64] ;  /* 0x0000000408087981 */ /* 0x000ea8000c1e9900 */
[----:B------:R-:W2:Y:S01]  /*05f0*/  LDG.E.CONSTANT R17, desc[UR4][R4.64+0x4] ;  /* 0x0000040404117981 */ /* 0x000ea2000c1e9900 */
[----:B------:R-:W-:-:S03]  /*0600*/  IMAD.WIDE R12, R3, 0x4, R10 ;  /* 0x00000004030c7825 */ /* 0x000fc600078e020a */
[----:B------:R-:W4:Y:S04]  /*0610*/  LDG.E.CONSTANT R22, desc[UR4][R10.64] ;  /* 0x000000040a167981 */ /* 0x000f28000c1e9900 */
[----:B------:R-:W4:Y:S04]  /*0620*/  LDG.E.CONSTANT R18, desc[UR4][R4.64+0x8] ;  /* 0x0000080404127981 */ /* 0x000f28000c1e9900 */
[----:B------:R-:W5:Y:S04]  /*0630*/  LDG.E.CONSTANT R26, desc[UR4][R4.64+0xc] ;  /* 0x00000c04041a7981 */ /* 0x000f68000c1e9900 */
[----:B------:R-:W5:Y:S01]  /*0640*/  LDG.E.CONSTANT R12, desc[UR4][R12.64] ;  /* 0x000000040c0c7981 */ /* 0x000f62000c1e9900 */
[----:B------:R-:W-:Y:S01]  /*0650*/  IADD3 R21, PT, PT, R21, 0x4, RZ ;  /* 0x0000000415157810 */ /* 0x000fe20007ffe0ff */
[----:B---3--:R-:W-:-:S04]  /*0660*/  FFMA R24, R15, R6, R24 ;  /* 0x000000060f187223 */ /* 0x008fc80000000018 */
[----:B--2---:R-:W-:-:S04]  /*0670*/  FFMA R17, R17, R8, R24 ;  /* 0x0000000811117223 */ /* 0x004fc80000000018 */
[----:B----4-:R-:W-:-:S04]  /*0680*/  FFMA R17, R18, R22, R17 ;  /* 0x0000001612117223 */ /* 0x010fc80000000011 */
[----:B-----5:R-:W-:-:S07]  /*0690*/  FFMA R24, R26, R12, R17 ;  /* 0x0000000c1a187223 */ /* 0x020fce0000000011 */
.L_x_3:
[----:B------:R-:W-:Y:S05]  /*06a0*/  @!P0 BRA `(.L_x_0) ;  /* 0x00000000007c8947 */ /* 0x000fea0003800000 */
[----:B------:R-:W-:Y:S01]  /*06b0*/  ISETP.NE.AND P1, PT, R16, 0x1, PT ;  /* 0x000000011000780c */ /* 0x000fe20003f25270 */
[----:B------:R-:W0:Y:S01]  /*06c0*/  LDC.64 R12, c[0x0][0x380] ;  /* 0x0000e000ff0c7b82 */ /* 0x000e220000000a00 */
[----:B------:R-:W-:-:S04]  /*06d0*/  LOP3.LUT R2, R2, 0x1, RZ, 0xc0, !PT ;  /* 0x0000000102027812 */ /* 0x000fc800078ec0ff */
[----:B------:R-:W-:-:S03]  /*06e0*/  ISETP.NE.U32.AND P0, PT, R2, 0x1, PT ;  /* 0x000000010200780c */ /* 0x000fc60003f05070 */
[----:B------:R-:W1:Y:S04]  /*06f0*/  LDC.64 R10, c[0x0][0x388] ;  /* 0x0000e200ff0a7b82 */ /* 0x000e680000000a00 */
[CC--:B------:R-:W-:Y:S02]  /*0700*/  @P1 IADD3 R15, PT, PT, R20.reuse, R21.reuse, RZ ;  /* 0x00000015140f1210 */ /* 0x0c0fe40007ffe0ff */
[----:B------:R-:W-:Y:S02]  /*0710*/  @P1 IADD3 R2, P2, PT, R20, R21, RZ ;  /* 0x0000001514021210 */ /* 0x000fe40007f5e0ff */
[----:B------:R-:W2:Y:S02]  /*0720*/  @P1 LDC.64 R4, c[0x0][0x380] ;  /* 0x0000e000ff041b82 */ /* 0x000ea40000000a00 */
[----:B------:R-:W-:-:S06]  /*0730*/  @P1 IADD3.X R14, PT, PT, RZ, RZ, RZ, P2, !PT ;  /* 0x000000ffff0e1210 */ /* 0x000fcc00017fe4ff */
[----:B------:R-:W3:Y:S01]  /*0740*/  LDC.64 R6, c[0x0][0x380] ;  /* 0x0000e000ff067b82 */ /* 0x000ee20000000a00 */
[----:B0-----:R-:W-:-:S04]  /*0750*/  @P1 IMAD.WIDE.U32 R12, R15, 0x4, R12 ;  /* 0x000000040f0c1825 */ /* 0x001fc800078e000c */
[C---:B------:R-:W-:Y:S01]  /*0760*/  @P1 IMAD R15, R21.reuse, R3, R0 ;  /* 0x00000003150f1224 */ /* 0x040fe200078e0200 */
[----:B------:R-:W-:Y:S01]  /*0770*/  @P1 IADD3 R21, PT, PT, R21, 0x2, RZ ;  /* 0x0000000215151810 */ /* 0x000fe20007ffe0ff */
[----:B------:R-:W4:Y:S01]  /*0780*/  @P1 LDG.E.CONSTANT R13, desc[UR4][R12.64] ;  /* 0x000000040c0d1981 */ /* 0x000f22000c1e9900 */
[----:B------:R-:W0:Y:S01]  /*0790*/  LDC.64 R8, c[0x0][0x388] ;  /* 0x0000e200ff087b82 */ /* 0x000e220000000a00 */
[----:B-1----:R-:W-:Y:S01]  /*07a0*/  @P1 IMAD.WIDE R10, R15, 0x4, R10 ;  /* 0x000000040f0a1825 */ /* 0x002fe200078e020a */
[----:B------:R-:W-:Y:S02]  /*07b0*/  @!P0 IADD3 R17, PT, PT, R20, R21, RZ ;  /* 0x0000001514118210 */ /* 0x000fe40007ffe0ff */
[----:B--2---:R-:W-:Y:S01]  /*07c0*/  @P1 LEA R4, P2, R2, R4, 0x2 ;  /* 0x0000000402041211 */ /* 0x004fe200078410ff */
[----:B------:R-:W-:-:S03]  /*07d0*/  @!P0 IMAD R21, R21, R3, R0 ;  /* 0x0000000315158224 */ /* 0x000fc600078e0200 */
[----:B------:R-:W-:Y:S01]  /*07e0*/  @P1 LEA.HI.X R5, R2, R5, R14, 0x2, P2 ;  /* 0x0000000502051211 */ /* 0x000fe200010f140e */
[----:B------:R-:W-:Y:S01]  /*07f0*/  @P1 IMAD.WIDE R14, R3, 0x4, R10 ;  /* 0x00000004030e1825 */ /* 0x000fe200078e020a */
[----:B------:R-:W4:Y:S03]  /*0800*/  @P1 LDG.E.CONSTANT R2, desc[UR4][R10.64] ;  /* 0x000000040a021981 */ /* 0x000f26000c1e9900 */
[----:B---3--:R-:W-:Y:S01]  /*0810*/  @!P0 IMAD.WIDE.U32 R6, R17, 0x4, R6 ;  /* 0x0000000411068825 */ /* 0x008fe200078e0006 */
[----:B------:R-:W2:Y:S04]  /*0820*/  @P1 LDG.E.CONSTANT R5, desc[UR4][R4.64+0x4] ;  /* 0x0000040404051981 */ /* 0x000ea8000c1e9900 */
[----:B------:R-:W2:Y:S01]  /*0830*/  @P1 LDG.E.CONSTANT R14, desc[UR4][R14.64] ;  /* 0x000000040e0e1981 */ /* 0x000ea2000c1e9900 */
[----:B0-----:R-:W-:-:S03]  /*0840*/  @!P0 IMAD.WIDE R8, R21, 0x4, R8 ;  /* 0x0000000415088825 */ /* 0x001fc600078e0208 */
[----:B------:R-:W3:Y:S04]  /*0850*/  @!P0 LDG.E.CONSTANT R7, desc[UR4][R6.64] ;  /* 0x0000000406078981 */ /* 0x000ee8000c1e9900 */
[----:B------:R-:W3:Y:S01]  /*0860*/  @!P0 LDG.E.CONSTANT R8, desc[UR4][R8.64] ;  /* 0x0000000408088981 */ /* 0x000ee2000c1e9900 */
[----:B----4-:R-:W-:-:S04]  /*0870*/  @P1 FFMA R2, R13, R2, R24 ;  /* 0x000000020d021223 */ /* 0x010fc80000000018 */
[----:B--2---:R-:W-:-:S04]  /*0880*/  @P1 FFMA R24, R5, R14, R2 ;  /* 0x0000000e05181223 */ /* 0x004fc80000000002 */
[----:B---3--:R-:W-:-:S07]  /*0890*/  @!P0 FFMA R24, R7, R8, R24 ;  /* 0x0000000807188223 */ /* 0x008fce0000000018 */
.L_x_0:
[----:B------:R-:W0:Y:S01]  /*08a0*/  LDC.64 R4, c[0x0][0x390] ;  /* 0x0000e400ff047b82 */ /* 0x000e220000000a00 */
[----:B------:R-:W-:-:S04]  /*08b0*/  IMAD R3, R19, R3, R0 ;  /* 0x0000000313037224 */ /* 0x000fc800078e0200 */
[----:B0-----:R-:W-:-:S05]  /*08c0*/  IMAD.WIDE R2, R3, 0x4, R4 ;  /* 0x0000000403027825 */ /* 0x001fca00078e0204 */
[----:B------:R-:W-:Y:S01]  /*08d0*/  STG.E desc[UR4][R2.64], R24 ;  /* 0x0000001802007986 */ /* 0x000fe2000c101904 */
[----:B------:R-:W-:Y:S05]  /*08e0*/  EXIT ;  /* 0x000000000000794d */ /* 0x000fea0003800000 */
.L_x_4:
[----:B------:R-:W-:-:S00]  /*08f0*/  BRA `(.L_x_4) ;  /* 0xfffffffc00fc7947 */ /* 0x000fc0000383ffff */
[----:B------:R-:W-:-:S00]  /*0900*/  NOP ;  /* 0x0000000000007918 */ /* 0x000fc00000000000 */
[----:B------:R-:W-:-:S00]  /*0910*/  NOP ;  /* 0x0000000000007918 */ /* 0x000fc00000000000 */
[----:B------:R-:W-:-:S00]  /*0920*/  NOP ;  /* 0x0000000000007918 */ /* 0x000fc00000000000 */
[----:B------:R-:W-:-:S00]  /*0930*/  NOP ;  /* 0x0000000000007918 */ /* 0x000fc00000000000 */
[----:B------:R-:W-:-:S00]  /*0940*/  NOP ;  /* 0x0000000000007918 */ /* 0x000fc00000000000 */
[----:B------:R-:W-:-:S00]  /*0950*/  NOP ;  /* 0x0000000000007918 */ /* 0x000fc00000000000 */
[----:B------:R-:W-:-:S00]  /*0960*/  NOP ;  /* 0x0000000000007918 */ /* 0x000fc00000000000 */
[----:B------:R-:W-:-:S00]  /*0970*/  NOP ;  /* 0x0000000000007918 */ /* 0x000fc00000000000 */
.L_x_5:


//--------------------- .nv.shared.reserved.0     --------------------------
	.section	.nv.shared.reserved.0,"aw",@nobits
	.weak		__nv_reservedSMEM_offset_0_alias
	.size		__nv_reservedSMEM_offset_0_alias, 0, 64
	.other		__nv_reservedSMEM_offset_0_alias,@"STO_CUDA_RESERVED_SHARED STV_DEFAULT"
__nv_reservedSMEM_offset_0_alias:
	.zero		0
	.zero		64


//--------------------- .nv.constant0._Z10naiveSgemmPfS_S_iii --------------------------
	.section	.nv.constant0._Z10naiveSgemmPfS_S_iii,"a",@progbits
	.sectionflags	@""
	.align	4
.nv.constant0._Z10naiveSgemmPfS_S_iii:
	.zero		932


//--------------------- SYMBOLS --------------------------

	.type		.nv.reservedSmem.offset0,@object
	.size		.nv.reservedSmem.offset0,0x4
